//
// Generated by NVIDIA NVVM Compiler
//
// Compiler Build ID: CL-36424714
// Cuda compilation tools, release 13.0, V13.0.88
// Based on NVVM 20.0.0
//

.version 9.0
.target sm_100
.address_size 64

	// .globl	_Z13gemm_kernel_1iiifPKfS0_fPf

.visible .entry _Z13gemm_kernel_1iiifPKfS0_fPf(
	.param .u32 _Z13gemm_kernel_1iiifPKfS0_fPf_param_0,
	.param .u32 _Z13gemm_kernel_1iiifPKfS0_fPf_param_1,
	.param .u32 _Z13gemm_kernel_1iiifPKfS0_fPf_param_2,
	.param .f32 _Z13gemm_kernel_1iiifPKfS0_fPf_param_3,
	.param .u64 .ptr .align 1 _Z13gemm_kernel_1iiifPKfS0_fPf_param_4,
	.param .u64 .ptr .align 1 _Z13gemm_kernel_1iiifPKfS0_fPf_param_5,
	.param .f32 _Z13gemm_kernel_1iiifPKfS0_fPf_param_6,
	.param .u64 .ptr .align 1 _Z13gemm_kernel_1iiifPKfS0_fPf_param_7
)
{
	.reg .pred 	%p<13>;
	.reg .b32 	%r<94>;
	.reg .b32 	%f<73>;
	.reg .b64 	%rd<70>;

	ld.param.u32 	%r46, [_Z13gemm_kernel_1iiifPKfS0_fPf_param_0];
	ld.param.u32 	%r47, [_Z13gemm_kernel_1iiifPKfS0_fPf_param_1];
	ld.param.u32 	%r45, [_Z13gemm_kernel_1iiifPKfS0_fPf_param_2];
	ld.param.f32 	%f13, [_Z13gemm_kernel_1iiifPKfS0_fPf_param_3];
	ld.param.u64 	%rd4, [_Z13gemm_kernel_1iiifPKfS0_fPf_param_4];
	ld.param.u64 	%rd5, [_Z13gemm_kernel_1iiifPKfS0_fPf_param_5];
	ld.param.f32 	%f14, [_Z13gemm_kernel_1iiifPKfS0_fPf_param_6];
	cvta.to.global.u64 	%rd1, %rd5;
	cvta.to.global.u64 	%rd2, %rd4;
	mov.u32 	%r48, %ctaid.x;
	mov.u32 	%r49, %ntid.x;
	mov.u32 	%r50, %tid.x;
	mad.lo.s32 	%r1, %r48, %r49, %r50;
	mov.u32 	%r51, %ctaid.y;
	mov.u32 	%r52, %ntid.y;
	mul.lo.s32 	%r2, %r51, %r52;
	mov.u32 	%r3, %tid.y;
	add.s32 	%r53, %r2, %r3;
	setp.ge.u32 	%p1, %r1, %r46;
	setp.ge.u32 	%p2, %r53, %r47;
	or.pred  	%p3, %p1, %p2;
	@%p3 bra 	$L__BB0_14;
	setp.lt.s32 	%p4, %r45, 1;
	mov.f32 	%f72, 0f00000000;
	@%p4 bra 	$L__BB0_13;
	mul.lo.s32 	%r5, %r45, %r1;
	and.b32  	%r6, %r45, 7;
	setp.lt.u32 	%p5, %r45, 8;
	mov.f32 	%f72, 0f00000000;
	mov.b32 	%r92, 0;
	@%p5 bra 	$L__BB0_5;
	and.b32  	%r92, %r45, 2147483640;
	neg.s32 	%r90, %r92;
	add.s32 	%r55, %r3, %r47;
	add.s32 	%r89, %r55, %r2;
	shl.b32 	%r10, %r47, 3;
	shl.b32 	%r56, %r47, 1;
	add.s32 	%r88, %r53, %r56;
	mad.lo.s32 	%r87, %r47, 3, %r53;
	shl.b32 	%r57, %r47, 2;
	add.s32 	%r86, %r53, %r57;
	mad.lo.s32 	%r85, %r47, 5, %r53;
	mad.lo.s32 	%r84, %r47, 6, %r53;
	mad.lo.s32 	%r83, %r47, 7, %r53;
	add.s32 	%r81, %r5, 3;
	mov.f32 	%f72, 0f00000000;
	mov.u32 	%r82, %r53;
$L__BB0_4:
	.pragma "nounroll";
	add.s32 	%r58, %r81, -3;
	mul.wide.u32 	%rd6, %r58, 4;
	add.s64 	%rd7, %rd2, %rd6;
	ld.global.f32 	%f19, [%rd7];
	mul.wide.u32 	%rd8, %r82, 4;
	add.s64 	%rd9, %rd1, %rd8;
	ld.global.f32 	%f20, [%rd9];
	fma.rn.f32 	%f21, %f19, %f20, %f72;
	add.s32 	%r59, %r81, -2;
	mul.wide.u32 	%rd10, %r59, 4;
	add.s64 	%rd11, %rd2, %rd10;
	ld.global.f32 	%f22, [%rd11];
	mul.wide.u32 	%rd12, %r89, 4;
	add.s64 	%rd13, %rd1, %rd12;
	ld.global.f32 	%f23, [%rd13];
	fma.rn.f32 	%f24, %f22, %f23, %f21;
	add.s32 	%r60, %r81, -1;
	mul.wide.u32 	%rd14, %r60, 4;
	add.s64 	%rd15, %rd2, %rd14;
	ld.global.f32 	%f25, [%rd15];
	mul.wide.u32 	%rd16, %r88, 4;
	add.s64 	%rd17, %rd1, %rd16;
	ld.global.f32 	%f26, [%rd17];
	fma.rn.f32 	%f27, %f25, %f26, %f24;
	add.s32 	%r61, %r81, 4;
	mul.wide.u32 	%rd18, %r81, 4;
	add.s64 	%rd19, %rd2, %rd18;
	ld.global.f32 	%f28, [%rd19];
	mul.wide.u32 	%rd20, %r87, 4;
	add.s64 	%rd21, %rd1, %rd20;
	ld.global.f32 	%f29, [%rd21];
	fma.rn.f32 	%f30, %f28, %f29, %f27;
	add.s32 	%r62, %r81, 1;
	mul.wide.u32 	%rd22, %r62, 4;
	add.s64 	%rd23, %rd2, %rd22;
	ld.global.f32 	%f31, [%rd23];
	mul.wide.u32 	%rd24, %r86, 4;
	add.s64 	%rd25, %rd1, %rd24;
	ld.global.f32 	%f32, [%rd25];
	fma.rn.f32 	%f33, %f31, %f32, %f30;
	add.s32 	%r63, %r81, 2;
	mul.wide.u32 	%rd26, %r63, 4;
	add.s64 	%rd27, %rd2, %rd26;
	ld.global.f32 	%f34, [%rd27];
	mul.wide.u32 	%rd28, %r85, 4;
	add.s64 	%rd29, %rd1, %rd28;
	ld.global.f32 	%f35, [%rd29];
	fma.rn.f32 	%f36, %f34, %f35, %f33;
	add.s32 	%r64, %r81, 3;
	mul.wide.u32 	%rd30, %r64, 4;
	add.s64 	%rd31, %rd2, %rd30;
	ld.global.f32 	%f37, [%rd31];
	mul.wide.u32 	%rd32, %r84, 4;
	add.s64 	%rd33, %rd1, %rd32;
	ld.global.f32 	%f38, [%rd33];
	fma.rn.f32 	%f39, %f37, %f38, %f36;
	mul.wide.u32 	%rd34, %r61, 4;
	add.s64 	%rd35, %rd2, %rd34;
	ld.global.f32 	%f40, [%rd35];
	mul.wide.u32 	%rd36, %r83, 4;
	add.s64 	%rd37, %rd1, %rd36;
	ld.global.f32 	%f41, [%rd37];
	fma.rn.f32 	%f72, %f40, %f41, %f39;
	add.s32 	%r90, %r90, 8;
	add.s32 	%r89, %r89, %r10;
	add.s32 	%r88, %r88, %r10;
	add.s32 	%r87, %r87, %r10;
	add.s32 	%r86, %r86, %r10;
	add.s32 	%r85, %r85, %r10;
	add.s32 	%r84, %r84, %r10;
	add.s32 	%r83, %r83, %r10;
	add.s32 	%r82, %r82, %r10;
	add.s32 	%r81, %r81, 8;
	setp.ne.s32 	%p6, %r90, 0;
	@%p6 bra 	$L__BB0_4;
$L__BB0_5:
	setp.eq.s32 	%p7, %r6, 0;
	@%p7 bra 	$L__BB0_13;
	and.b32  	%r39, %r45, 3;
	setp.lt.u32 	%p8, %r6, 4;
	@%p8 bra 	$L__BB0_8;
	add.s32 	%r65, %r92, %r5;
	mul.wide.u32 	%rd38, %r65, 4;
	add.s64 	%rd39, %rd2, %rd38;
	ld.global.f32 	%f43, [%rd39];
	mad.lo.s32 	%r66, %r92, %r47, %r53;
	mul.wide.u32 	%rd40, %r66, 4;
	add.s64 	%rd41, %rd1, %rd40;
	ld.global.f32 	%f44, [%rd41];
	fma.rn.f32 	%f45, %f43, %f44, %f72;
	add.s32 	%r67, %r65, 1;
	mul.wide.u32 	%rd42, %r67, 4;
	add.s64 	%rd43, %rd2, %rd42;
	ld.global.f32 	%f46, [%rd43];
	add.s32 	%r68, %r66, %r47;
	mul.wide.u32 	%rd44, %r68, 4;
	add.s64 	%rd45, %rd1, %rd44;
	ld.global.f32 	%f47, [%rd45];
	fma.rn.f32 	%f48, %f46, %f47, %f45;
	add.s32 	%r69, %r65, 2;
	mul.wide.u32 	%rd46, %r69, 4;
	add.s64 	%rd47, %rd2, %rd46;
	ld.global.f32 	%f49, [%rd47];
	add.s32 	%r70, %r68, %r47;
	mul.wide.u32 	%rd48, %r70, 4;
	add.s64 	%rd49, %rd1, %rd48;
	ld.global.f32 	%f50, [%rd49];
	fma.rn.f32 	%f51, %f49, %f50, %f48;
	add.s32 	%r71, %r65, 3;
	mul.wide.u32 	%rd50, %r71, 4;
	add.s64 	%rd51, %rd2, %rd50;
	ld.global.f32 	%f52, [%rd51];
	add.s32 	%r72, %r70, %r47;
	mul.wide.u32 	%rd52, %r72, 4;
	add.s64 	%rd53, %rd1, %rd52;
	ld.global.f32 	%f53, [%rd53];
	fma.rn.f32 	%f72, %f52, %f53, %f51;
	add.s32 	%r92, %r92, 4;
$L__BB0_8:
	setp.eq.s32 	%p9, %r39, 0;
	@%p9 bra 	$L__BB0_13;
	setp.eq.s32 	%p10, %r39, 1;
	@%p10 bra 	$L__BB0_11;
	add.s32 	%r73, %r92, %r5;
	mul.wide.u32 	%rd54, %r73, 4;
	add.s64 	%rd55, %rd2, %rd54;
	ld.global.f32 	%f55, [%rd55];
	mad.lo.s32 	%r74, %r92, %r47, %r53;
	mul.wide.u32 	%rd56, %r74, 4;
	add.s64 	%rd57, %rd1, %rd56;
	ld.global.f32 	%f56, [%rd57];
	fma.rn.f32 	%f57, %f55, %f56, %f72;
	add.s32 	%r75, %r73, 1;
	mul.wide.u32 	%rd58, %r75, 4;
	add.s64 	%rd59, %rd2, %rd58;
	ld.global.f32 	%f58, [%rd59];
	add.s32 	%r76, %r74, %r47;
	mul.wide.u32 	%rd60, %r76, 4;
	add.s64 	%rd61, %rd1, %rd60;
	ld.global.f32 	%f59, [%rd61];
	fma.rn.f32 	%f72, %f58, %f59, %f57;
	add.s32 	%r92, %r92, 2;
$L__BB0_11:
	and.b32  	%r77, %r45, 1;
	setp.eq.b32 	%p11, %r77, 1;
	not.pred 	%p12, %p11;
	@%p12 bra 	$L__BB0_13;
	add.s32 	%r78, %r92, %r5;
	mul.wide.u32 	%rd62, %r78, 4;
	add.s64 	%rd63, %rd2, %rd62;
	ld.global.f32 	%f60, [%rd63];
	mad.lo.s32 	%r79, %r92, %r47, %r53;
	mul.wide.u32 	%rd64, %r79, 4;
	add.s64 	%rd65, %rd1, %rd64;
	ld.global.f32 	%f61, [%rd65];
	fma.rn.f32 	%f72, %f60, %f61, %f72;
$L__BB0_13:
	ld.param.u64 	%rd69, [_Z13gemm_kernel_1iiifPKfS0_fPf_param_7];
	mad.lo.s32 	%r80, %r47, %r1, %r53;
	cvta.to.global.u64 	%rd66, %rd69;
	mul.wide.u32 	%rd67, %r80, 4;
	add.s64 	%rd68, %rd66, %rd67;
	ld.global.f32 	%f62, [%rd68];
	mul.f32 	%f63, %f14, %f62;
	fma.rn.f32 	%f64, %f13, %f72, %f63;
	st.global.f32 	[%rd68], %f64;
$L__BB0_14:
	ret;

}


// ===== COMPILED SASS (sm_100) =====

	.target	sm_100

	.elftype	@"ET_EXEC"


//--------------------- .note.nv.tkinfo           --------------------------
	.section	.note.nv.tkinfo,"",@"SHT_NOTE"
	.sectionflags	@"SHF_NOTE_NV_TKINFO"
	.tkinfo
        /*0018*/ 	.word	0x00000002
        /*0030*/ 	.string	""
        /*0030*/ 	.string	"ptxas"
        /*0030*/ 	.string	"Cuda compilation tools, release 13.0, V13.0.88"
        /*0030*/ 	.string	"Build cuda_13.0.r13.0/compiler.36424714_0"
        /*0030*/ 	.string	"-arch sm_100 -m 64 "



//--------------------- .note.nv.cuinfo           --------------------------
	.section	.note.nv.cuinfo,"",@"SHT_NOTE"
	.sectionflags	@"SHF_NOTE_NV_CUINFO"
        /*0018*/ 	.short	0x0002
        /*001a*/ 	.short	0x0064
        /*001c*/ 	.short	0x0082
	.zero		2


//--------------------- .nv.info                  --------------------------
	.section	.nv.info,"",@"SHT_CUDA_INFO"
	.align	4


	//----- nvinfo : EIATTR_REGCOUNT
	.align		4
        /*0000*/ 	.byte	0x04, 0x2f
        /*0002*/ 	.short	(.L_1 - .L_0)
	.align		4
.L_0:
        /*0004*/ 	.word	index@(_Z13gemm_kernel_1iiifPKfS0_fPf)
        /*0008*/ 	.word	0x00000020


	//----- nvinfo : EIATTR_FRAME_SIZE
	.align		4
.L_1:
        /*000c*/ 	.byte	0x04, 0x11
        /*000e*/ 	.short	(.L_3 - .L_2)
	.align		4
.L_2:
        /*0010*/ 	.word	index@(_Z13gemm_kernel_1iiifPKfS0_fPf)
        /*0014*/ 	.word	0x00000000


	//----- nvinfo : EIATTR_MIN_STACK_SIZE
	.align		4
.L_3:
        /*0018*/ 	.byte	0x04, 0x12
        /*001a*/ 	.short	(.L_5 - .L_4)
	.align		4
.L_4:
        /*001c*/ 	.word	index@(_Z13gemm_kernel_1iiifPKfS0_fPf)
        /*0020*/ 	.word	0x00000000
.L_5:


//--------------------- .nv.compat                --------------------------
	.section	.nv.compat,"",@"SHT_CUDA_COMPAT_INFO"
	.align	4
        /*0000*/ 	.byte	0x02, 0x09, 0x00, 0x00, 0x02, 0x02, 0x01, 0x00, 0x02, 0x05, 0x05, 0x00, 0x03, 0x07, 0x01, 0x01
        /*0010*/ 	.byte	0x02, 0x03, 0x00, 0x00, 0x02, 0x06, 0x01, 0x00, 0x04, 0x0b, 0x08, 0x00, 0x09, 0x00, 0x00, 0x00
        /*0020*/ 	.byte	0x00, 0x00, 0x00, 0x00


//--------------------- .nv.info._Z13gemm_kernel_1iiifPKfS0_fPf --------------------------
	.section	.nv.info._Z13gemm_kernel_1iiifPKfS0_fPf,"",@"SHT_CUDA_INFO"
	.sectionflags	@""
	.align	4


	//----- nvinfo : EIATTR_CUDA_API_VERSION
	.align		4
        /*0000*/ 	.byte	0x04, 0x37
        /*0002*/ 	.short	(.L_7 - .L_6)
.L_6:
        /*0004*/ 	.word	0x00000082


	//----- nvinfo : EIATTR_KPARAM_INFO
	.align		4
.L_7:
        /*0008*/ 	.byte	0x04, 0x17
        /*000a*/ 	.short	(.L_9 - .L_8)
.L_8:
        /*000c*/ 	.word	0x00000000
        /*0010*/ 	.short	0x0007
        /*0012*/ 	.short	0x0028
        /*0014*/ 	.byte	0x00, 0xf5, 0x21, 0x00


	//----- nvinfo : EIATTR_KPARAM_INFO
	.align		4
.L_9:
        /*0018*/ 	.byte	0x04, 0x17
        /*001a*/ 	.short	(.L_11 - .L_10)
.L_10:
        /*001c*/ 	.word	0x00000000
        /*0020*/ 	.short	0x0006
        /*0022*/ 	.short	0x0020
        /*0024*/ 	.byte	0x00, 0xf0, 0x11, 0x00


	//----- nvinfo : EIATTR_KPARAM_INFO
	.align		4
.L_11:
        /*0028*/ 	.byte	0x04, 0x17
        /*002a*/ 	.short	(.L_13 - .L_12)
.L_12:
        /*002c*/ 	.word	0x00000000
        /*0030*/ 	.short	0x0005
        /*0032*/ 	.short	0x0018
        /*0034*/ 	.byte	0x00, 0xf5, 0x21, 0x00


	//----- nvinfo : EIATTR_KPARAM_INFO
	.align		4
.L_13:
        /*0038*/ 	.byte	0x04, 0x17
        /*003a*/ 	.short	(.L_15 - .L_14)
.L_14:
        /*003c*/ 	.word	0x00000000
        /*0040*/ 	.short	0x0004
        /*0042*/ 	.short	0x0010
        /*0044*/ 	.byte	0x00, 0xf5, 0x21, 0x00


	//----- nvinfo : EIATTR_KPARAM_INFO
	.align		4
.L_15:
        /*0048*/ 	.byte	0x04, 0x17
        /*004a*/ 	.short	(.L_17 - .L_16)
.L_16:
        /*004c*/ 	.word	0x00000000
        /*0050*/ 	.short	0x0003
        /*0052*/ 	.short	0x000c
        /*0054*/ 	.byte	0x00, 0xf0, 0x11, 0x00


	//----- nvinfo : EIATTR_KPARAM_INFO
	.align		4
.L_17:
        /*0058*/ 	.byte	0x04, 0x17
        /*005a*/ 	.short	(.L_19 - .L_18)
.L_18:
        /*005c*/ 	.word	0x00000000
        /*0060*/ 	.short	0x0002
        /*0062*/ 	.short	0x0008
        /*0064*/ 	.byte	0x00, 0xf0, 0x11, 0x00


	//----- nvinfo : EIATTR_KPARAM_INFO
	.align		4
.L_19:
        /*0068*/ 	.byte	0x04, 0x17
        /*006a*/ 	.short	(.L_21 - .L_20)
.L_20:
        /*006c*/ 	.word	0x00000000
        /*0070*/ 	.short	0x0001
        /*0072*/ 	.short	0x0004
        /*0074*/ 	.byte	0x00, 0xf0, 0x11, 0x00


	//----- nvinfo : EIATTR_KPARAM_INFO
	.align		4
.L_21:
        /*0078*/ 	.byte	0x04, 0x17
        /*007a*/ 	.short	(.L_23 - .L_22)
.L_22:
        /*007c*/ 	.word	0x00000000
        /*0080*/ 	.short	0x0000
        /*0082*/ 	.short	0x0000
        /*0084*/ 	.byte	0x00, 0xf0, 0x11, 0x00


	//----- nvinfo : EIATTR_SPARSE_MMA_MASK
	.align		4
.L_23:
        /*0088*/ 	.byte	0x03, 0x50
        /*008a*/ 	.short	0x0000


	//----- nvinfo : EIATTR_MAXREG_COUNT
	.align		4
        /*008c*/ 	.byte	0x03, 0x1b
        /*008e*/ 	.short	0x00ff


	//----- nvinfo : EIATTR_MERCURY_ISA_VERSION
	.align		4
        /*0090*/ 	.byte	0x03, 0x5f
        /*0092*/ 	.short	0x0101


	//----- nvinfo : EIATTR_VRC_CTA_INIT_COUNT
	.align		4
        /*0094*/ 	.byte	0x02, 0x4a
	.zero		1
	.zero		1


	//----- nvinfo : EIATTR_EXIT_INSTR_OFFSETS
	.align		4
        /*0098*/ 	.byte	0x04, 0x1c
        /*009a*/ 	.short	(.L_25 - .L_24)


	//   ....[0]....
.L_24:
        /*009c*/ 	.word	0x000000d0


	//   ....[1]....
        /*00a0*/ 	.word	0x00000ad0


	//----- nvinfo : EIATTR_CBANK_PARAM_SIZE
	.align		4
.L_25:
        /*00a4*/ 	.byte	0x03, 0x19
        /*00a6*/ 	.short	0x0030


	//----- nvinfo : EIATTR_PARAM_CBANK
	.align		4
        /*00a8*/ 	.byte	0x04, 0x0a
        /*00aa*/ 	.short	(.L_27 - .L_26)
	.align		4
.L_26:
        /*00ac*/ 	.word	index@(.nv.constant0._Z13gemm_kernel_1iiifPKfS0_fPf)
        /*00b0*/ 	.short	0x0380
        /*00b2*/ 	.short	0x0030


	//----- nvinfo : EIATTR_SW_WAR
	.align		4
.L_27:
        /*00b4*/ 	.byte	0x04, 0x36
        /*00b6*/ 	.short	(.L_29 - .L_28)
.L_28:
        /*00b8*/ 	.word	0x00000008
.L_29:


//--------------------- .nv.callgraph             --------------------------
	.section	.nv.callgraph,"",@"SHT_CUDA_CALLGRAPH"
	.align	4
	.sectionentsize	8
	.align		4
        /*0000*/ 	.word	0x00000000
	.align		4
        /*0004*/ 	.word	0xffffffff
	.align		4
        /*0008*/ 	.word	0x00000000
	.align		4
        /*000c*/ 	.word	0xfffffffe
	.align		4
        /*0010*/ 	.word	0x00000000
	.align		4
        /*0014*/ 	.word	0xfffffffd
	.align		4
        /*0018*/ 	.word	0x00000000
	.align		4
        /*001c*/ 	.word	0xfffffffc


//--------------------- .text._Z13gemm_kernel_1iiifPKfS0_fPf --------------------------
	.section	.text._Z13gemm_kernel_1iiifPKfS0_fPf,"ax",@progbits
	.align	128
        .global         _Z13gemm_kernel_1iiifPKfS0_fPf
        .type           _Z13gemm_kernel_1iiifPKfS0_fPf,@function
        .size           _Z13gemm_kernel_1iiifPKfS0_fPf,(.L_x_5 - _Z13gemm_kernel_1iiifPKfS0_fPf)
        .other          _Z13gemm_kernel_1iiifPKfS0_fPf,@"STO_CUDA_ENTRY STV_DEFAULT"
_Z13gemm_kernel_1iiifPKfS0_fPf:
.text._Z13gemm_kernel_1iiifPKfS0_fPf:
[----:B------:R-:W-:Y:S01]  /*0000*/  LDC R1, c[0x0][0x37c] ;  /* 0x0000df00ff017b82 */ /* 0x000fe20000000800 */
[----:B------:R-:W0:Y:S07]  /*0010*/  S2R R8, SR_TID.Y ;  /* 0x0000000000087919 */ /* 0x000e2e0000002200 */
[----:B------:R-:W1:Y:S01]  /*0020*/  S2UR UR4, SR_CTAID.Y ;  /* 0x00000000000479c3 */ /* 0x000e620000002600 */
[----:B------:R-:W2:Y:S07]  /*0030*/  S2R R2, SR_TID.X ;  /* 0x0000000000027919 */ /* 0x000eae0000002100 */
[----:B------:R-:W2:Y:S01]  /*0040*/  LDC R3, c[0x0][0x360] ;  /* 0x0000d800ff037b82 */ /* 0x000ea20000000800 */
[----:B------:R-:W1:Y:S07]  /*0050*/  LDCU UR5, c[0x0][0x364] ;  /* 0x00006c80ff0577ac */ /* 0x000e6e0008000800 */
[----:B------:R-:W2:Y:S08]  /*0060*/  S2UR UR6, SR_CTAID.X ;  /* 0x00000000000679c3 */ /* 0x000eb00000002500 */
[----:B------:R-:W3:Y:S01]  /*0070*/  LDC.64 R4, c[0x0][0x380] ;  /* 0x0000e000ff047b82 */ /* 0x000ee20000000a00 */
[----:B-1----:R-:W-:-:S06]  /*0080*/  UIMAD UR4, UR4, UR5, URZ ;  /* 0x00000005040472a4 */ /* 0x002fcc000f8e02ff */
[----:B0-----:R-:W-:Y:S01]  /*0090*/  IADD3 R0, PT, PT, R8, UR4, RZ ;  /* 0x0000000408007c10 */ /* 0x001fe2000fffe0ff */
[----:B--2---:R-:W-:-:S03]  /*00a0*/  IMAD R3, R3, UR6, R2 ;  /* 0x0000000603037c24 */ /* 0x004fc6000f8e0202 */
[----:B---3--:R-:W-:-:S04]  /*00b0*/  ISETP.GE.U32.AND P0, PT, R0, R5, PT ;  /* 0x000000050000720c */ /* 0x008fc80003f06070 */
[----:B------:R-:W-:-:S13]  /*00c0*/  ISETP.GE.U32.OR P0, PT, R3, R4, P0 ;  /* 0x000000040300720c */ /* 0x000fda0000706470 */
[----:B------:R-:W-:Y:S05]  /*00d0*/  @P0 EXIT ;  /* 0x000000000000094d */ /* 0x000fea0003800000 */
[----:B------:R-:W0:Y:S01]  /*00e0*/  LDC R2, c[0x0][0x388] ;  /* 0x0000e200ff027b82 */ /* 0x000e220000000800 */
[----:B------:R-:W1:Y:S01]  /*00f0*/  LDCU.64 UR6, c[0x0][0x358] ;  /* 0x00006b00ff0677ac */ /* 0x000e620008000a00 */
[----:B------:R-:W-:Y:S01]  /*0100*/  HFMA2 R25, -RZ, RZ, 0, 0 ;  /* 0x00000000ff197431 */ /* 0x000fe200000001ff */
[----:B0-----:R-:W-:-:S13]  /*0110*/  ISETP.GE.AND P0, PT, R2, 0x1, PT ;  /* 0x000000010200780c */ /* 0x001fda0003f06270 */
[----:B-1----:R-:W-:Y:S05]  /*0120*/  @!P0 BRA `(.L_x_0) ;  /* 0x0000000800448947 */ /* 0x002fea0003800000 */
[C---:B------:R-:W-:Y:S02]  /*0130*/  ISETP.GE.U32.AND P1, PT, R2.reuse, 0x8, PT ;  /* 0x000000080200780c */ /* 0x040fe40003f26070 */
[----:B------:R-:W-:Y:S02]  /*0140*/  LOP3.LUT R6, R2, 0x7, RZ, 0xc0, !PT ;  /* 0x0000000702067812 */ /* 0x000fe400078ec0ff */
[----:B------:R-:W-:Y:S02]  /*0150*/  MOV R25, RZ ;  /* 0x000000ff00197202 */ /* 0x000fe40000000f00 */
[----:B------:R-:W-:Y:S02]  /*0160*/  ISETP.NE.AND P0, PT, R6, RZ, PT ;  /* 0x000000ff0600720c */ /* 0x000fe40003f05270 */
[----:B------:R-:W-:-:S05]  /*0170*/  MOV R7, RZ ;  /* 0x000000ff00077202 */ /* 0x000fca0000000f00 */
[----:B------:R-:W-:Y:S06]  /*0180*/  @!P1 BRA `(.L_x_1) ;  /* 0x0000000400249947 */ /* 0x000fec0003800000 */
[----:B------:R-:W-:Y:S01]  /*0190*/  LOP3.LUT R7, R2, 0x7ffffff8, RZ, 0xc0, !PT ;  /* 0x7ffffff802077812 */ /* 0x000fe200078ec0ff */
[C---:B------:R-:W-:Y:S01]  /*01a0*/  IMAD R10, R5.reuse, 0x3, R0 ;  /* 0x00000003050a7824 */ /* 0x040fe200078e0200 */
[C---:B------:R-:W-:Y:S01]  /*01b0*/  IADD3 R4, PT, PT, R5.reuse, UR4, R8 ;  /* 0x0000000405047c10 */ /* 0x040fe2000fffe008 */
[C-C-:B------:R-:W-:Y:S01]  /*01c0*/  IMAD R14, R5.reuse, 0x5, R0.reuse ;  /* 0x00000005050e7824 */ /* 0x140fe200078e0200 */
[CC--:B------:R-:W-:Y:S01]  /*01d0*/  LEA R8, R5.reuse, R0.reuse, 0x1 ;  /* 0x0000000005087211 */ /* 0x0c0fe200078e08ff */
[C-C-:B------:R-:W-:Y:S01]  /*01e0*/  IMAD R9, R5.reuse, 0x6, R0.reuse ;  /* 0x0000000605097824 */ /* 0x140fe200078e0200 */
[C---:B------:R-:W-:Y:S01]  /*01f0*/  LEA R12, R5.reuse, R0, 0x2 ;  /* 0x00000000050c7211 */ /* 0x040fe200078e10ff */
[----:B------:R-:W-:Y:S01]  /*0200*/  IMAD R11, R5, 0x7, R0 ;  /* 0x00000007050b7824 */ /* 0x000fe200078e0200 */
[----:B------:R-:W-:Y:S01]  /*0210*/  MOV R25, RZ ;  /* 0x000000ff00197202 */ /* 0x000fe20000000f00 */
[----:B------:R-:W-:Y:S01]  /*0220*/  IMAD R15, R3, R2, 0x3 ;  /* 0x00000003030f7424 */ /* 0x000fe200078e0202 */
[----:B------:R-:W-:-:S02]  /*0230*/  MOV R13, R0 ;  /* 0x00000000000d7202 */ /* 0x000fc40000000f00 */
[----:B------:R-:W-:-:S07]  /*0240*/  IADD3 R24, PT, PT, -R7, RZ, RZ ;  /* 0x000000ff07187210 */ /* 0x000fce0007ffe1ff */
.L_x_2:
[----:B------:R-:W0:Y:S01]  /*0250*/  LDC.64 R20, c[0x0][0x390] ;  /* 0x0000e400ff147b82 */ /* 0x000e220000000a00 */
[----:B------:R-:W-:-:S07]  /*0260*/  IADD3 R23, PT, PT, R15, -0x3, RZ ;  /* 0xfffffffd0f177810 */ /* 0x000fce0007ffe0ff */
[----:B------:R-:W1:Y:S01]  /*0270*/  LDC.64 R16, c[0x0][0x398] ;  /* 0x0000e600ff107b82 */ /* 0x000e620000000a00 */
[----:B0-----:R-:W-:-:S06]  /*0280*/  IMAD.WIDE.U32 R22, R23, 0x4, R20 ;  /* 0x0000000417167825 */ /* 0x001fcc00078e0014 */
[----:B------:R-:W2:Y:S01]  /*0290*/  LDG.E R22, desc[UR6][R22.64] ;  /* 0x0000000616167981 */ /* 0x000ea2000c1e1900 */
[----:B-1----:R-:W-:-:S06]  /*02a0*/  IMAD.WIDE.U32 R18, R13, 0x4, R16 ;  /* 0x000000040d127825 */ /* 0x002fcc00078e0010 */
[----:B------:R-:W2:Y:S01]  /*02b0*/  LDG.E R18, desc[UR6][R18.64] ;  /* 0x0000000612127981 */ /* 0x000ea2000c1e1900 */
[----:B------:R-:W-:Y:S01]  /*02c0*/  IADD3 R27, PT, PT, R15, -0x2, RZ ;  /* 0xfffffffe0f1b7810 */ /* 0x000fe20007ffe0ff */
[----:B------:R-:W-:-:S06]  /*02d0*/  IMAD.WIDE.U32 R28, R4, 0x4, R16 ;  /* 0x00000004041c7825 */ /* 0x000fcc00078e0010 */
[----:B------:R-:W3:Y:S01]  /*02e0*/  LDG.E R28, desc[UR6][R28.64] ;  /* 0x000000061c1c7981 */ /* 0x000ee2000c1e1900 */
[----:B--2---:R-:W-:Y:S01]  /*02f0*/  FFMA R25, R22, R18, R25 ;  /* 0x0000001216197223 */ /* 0x004fe20000000019 */
[----:B------:R-:W-:Y:S01]  /*0300*/  IMAD.WIDE.U32 R22, R27, 0x4, R20 ;  /* 0x000000041b167825 */ /* 0x000fe200078e0014 */
[----:B------:R-:W-:-:S05]  /*0310*/  IADD3 R27, PT, PT, R15, -0x1, RZ ;  /* 0xffffffff0f1b7810 */ /* 0x000fca0007ffe0ff */
[----:B------:R-:W-:Y:S01]  /*0320*/  IMAD.WIDE.U32 R26, R27, 0x4, R20 ;  /* 0x000000041b1a7825 */ /* 0x000fe200078e0014 */
[----:B------:R-:W3:Y:S04]  /*0330*/  LDG.E R22, desc[UR6][R22.64] ;  /* 0x0000000616167981 */ /* 0x000ee8000c1e1900 */
[----:B------:R0:W2:Y:S02]  /*0340*/  LDG.E R18, desc[UR6][R26.64] ;  /* 0x000000061a127981 */ /* 0x0000a4000c1e1900 */
[----:B0-----:R-:W-:-:S05]  /*0350*/  IMAD.WIDE.U32 R26, R8, 0x4, R16 ;  /* 0x00000004081a7825 */ /* 0x001fca00078e0010 */
[----:B------:R-:W2:Y:S01]  /*0360*/  LDG.E R19, desc[UR6][R26.64] ;  /* 0x000000061a137981 */ /* 0x000ea2000c1e1900 */
[----:B------:R-:W-:Y:S01]  /*0370*/  IADD3 R23, PT, PT, R15, 0x1, RZ ;  /* 0x000000010f177810 */ /* 0x000fe20007ffe0ff */
[----:B---3--:R-:W-:-:S04]  /*0380*/  FFMA R25, R22, R28, R25 ;  /* 0x0000001c16197223 */ /* 0x008fc80000000019 */
[----:B--2---:R-:W-:Y:S01]  /*0390*/  FFMA R25, R18, R19, R25 ;  /* 0x0000001312197223 */ /* 0x004fe20000000019 */
[----:B------:R-:W-:-:S05]  /*03a0*/  IMAD.WIDE.U32 R18, R15, 0x4, R20 ;  /* 0x000000040f127825 */ /* 0x000fca00078e0014 */
[----:B------:R0:W2:Y:S02]  /*03b0*/  LDG.E R28, desc[UR6][R18.64] ;  /* 0x00000006121c7981 */ /* 0x0000a4000c1e1900 */
[----:B0-----:R-:W-:-:S04]  /*03c0*/  IMAD.WIDE.U32 R18, R23, 0x4, R20 ;  /* 0x0000000417127825 */ /* 0x001fc800078e0014 */
[--C-:B------:R-:W-:Y:S02]  /*03d0*/  IMAD.WIDE.U32 R22, R10, 0x4, R16.reuse ;  /* 0x000000040a167825 */ /* 0x100fe400078e0010 */
[----:B------:R-:W3:Y:S04]  /*03e0*/  LDG.E R18, desc[UR6][R18.64] ;  /* 0x0000000612127981 */ /* 0x000ee8000c1e1900 */
[----:B------:R0:W2:Y:S02]  /*03f0*/  LDG.E R29, desc[UR6][R22.64] ;  /* 0x00000006161d7981 */ /* 0x0000a4000c1e1900 */
[----:B0-----:R-:W-:-:S05]  /*0400*/  IMAD.WIDE.U32 R22, R12, 0x4, R16 ;  /* 0x000000040c167825 */ /* 0x001fca00078e0010 */
[----:B------:R0:W3:Y:S01]  /*0410*/  LDG.E R26, desc[UR6][R22.64] ;  /* 0x00000006161a7981 */ /* 0x0000e2000c1e1900 */
[C---:B------:R-:W-:Y:S02]  /*0420*/  IADD3 R27, PT, PT, R15.reuse, 0x3, RZ ;  /* 0x000000030f1b7810 */ /* 0x040fe40007ffe0ff */
[C---:B0-----:R-:W-:Y:S01]  /*0430*/  IADD3 R23, PT, PT, R15.reuse, 0x4, RZ ;  /* 0x000000040f177810 */ /* 0x041fe20007ffe0ff */
[----:B--2---:R-:W-:Y:S01]  /*0440*/  FFMA R25, R28, R29, R25 ;  /* 0x0000001d1c197223 */ /* 0x004fe20000000019 */
[----:B------:R-:W-:-:S05]  /*0450*/  IADD3 R29, PT, PT, R15, 0x2, RZ ;  /* 0x000000020f1d7810 */ /* 0x000fca0007ffe0ff */
[----:B------:R-:W-:-:S06]  /*0460*/  IMAD.WIDE.U32 R28, R29, 0x4, R20 ;  /* 0x000000041d1c7825 */ /* 0x000fcc00078e0014 */
[----:B------:R-:W2:Y:S01]  /*0470*/  LDG.E R28, desc[UR6][R28.64] ;  /* 0x000000061c1c7981 */ /* 0x000ea2000c1e1900 */
[----:B---3--:R-:W-:Y:S01]  /*0480*/  FFMA R25, R18, R26, R25 ;  /* 0x0000001a12197223 */ /* 0x008fe20000000019 */
[----:B------:R-:W-:-:S04]  /*0490*/  IMAD.WIDE.U32 R18, R14, 0x4, R16 ;  /* 0x000000040e127825 */ /* 0x000fc800078e0010 */
[--C-:B------:R-:W-:Y:S02]  /*04a0*/  IMAD.WIDE.U32 R26, R27, 0x4, R20.reuse ;  /* 0x000000041b1a7825 */ /* 0x100fe400078e0014 */
[----:B------:R-:W2:Y:S02]  /*04b0*/  LDG.E R18, desc[UR6][R18.64] ;  /* 0x0000000612127981 */ /* 0x000ea4000c1e1900 */
[----:B------:R-:W-:Y:S02]  /*04c0*/  IMAD.WIDE.U32 R20, R23, 0x4, R20 ;  /* 0x0000000417147825 */ /* 0x000fe400078e0014 */
[----:B------:R-:W3:Y:S02]  /*04d0*/  LDG.E R26, desc[UR6][R26.64] ;  /* 0x000000061a1a7981 */ /* 0x000ee4000c1e1900 */
[--C-:B------:R-:W-:Y:S02]  /*04e0*/  IMAD.WIDE.U32 R22, R9, 0x4, R16.reuse ;  /* 0x0000000409167825 */ /* 0x100fe400078e0010 */
[----:B------:R-:W4:Y:S02]  /*04f0*/  LDG.E R20, desc[UR6][R20.64] ;  /* 0x0000000614147981 */ /* 0x000f24000c1e1900 */
[----:B------:R-:W-:-:S02]  /*0500*/  IMAD.WIDE.U32 R16, R11, 0x4, R16 ;  /* 0x000000040b107825 */ /* 0x000fc400078e0010 */
[----:B------:R-:W3:Y:S04]  /*0510*/  LDG.E R23, desc[UR6][R22.64] ;  /* 0x0000000616177981 */ /* 0x000ee8000c1e1900 */
[----:B------:R-:W4:Y:S01]  /*0520*/  LDG.E R16, desc[UR6][R16.64] ;  /* 0x0000000610107981 */ /* 0x000f22000c1e1900 */
[----:B------:R-:W-:-:S04]  /*0530*/  IADD3 R24, PT, PT, R24, 0x8, RZ ;  /* 0x0000000818187810 */ /* 0x000fc80007ffe0ff */
[----:B------:R-:W-:Y:S02]  /*0540*/  ISETP.NE.AND P1, PT, R24, RZ, PT ;  /* 0x000000ff1800720c */ /* 0x000fe40003f25270 */
[----:B------:R-:W-:Y:S02]  /*0550*/  IADD3 R15, PT, PT, R15, 0x8, RZ ;  /* 0x000000080f0f7810 */ /* 0x000fe40007ffe0ff */
[C---:B------:R-:W-:Y:S02]  /*0560*/  LEA R4, R5.reuse, R4, 0x3 ;  /* 0x0000000405047211 */ /* 0x040fe400078e18ff */
[C---:B------:R-:W-:Y:S02]  /*0570*/  LEA R8, R5.reuse, R8, 0x3 ;  /* 0x0000000805087211 */ /* 0x040fe400078e18ff */
[C---:B------:R-:W-:Y:S02]  /*0580*/  LEA R10, R5.reuse, R10, 0x3 ;  /* 0x0000000a050a7211 */ /* 0x040fe400078e18ff */
[----:B------:R-:W-:-:S02]  /*0590*/  LEA R12, R5, R12, 0x3 ;  /* 0x0000000c050c7211 */ /* 0x000fc400078e18ff */
[C---:B------:R-:W-:Y:S02]  /*05a0*/  LEA R14, R5.reuse, R14, 0x3 ;  /* 0x0000000e050e7211 */ /* 0x040fe400078e18ff */
[C---:B------:R-:W-:Y:S02]  /*05b0*/  LEA R9, R5.reuse, R9, 0x3 ;  /* 0x0000000905097211 */ /* 0x040fe400078e18ff */
[C---:B------:R-:W-:Y:S02]  /*05c0*/  LEA R11, R5.reuse, R11, 0x3 ;  /* 0x0000000b050b7211 */ /* 0x040fe400078e18ff */
[----:B------:R-:W-:Y:S01]  /*05d0*/  LEA R13, R5, R13, 0x3 ;  /* 0x0000000d050d7211 */ /* 0x000fe200078e18ff */
[----:B--2---:R-:W-:-:S04]  /*05e0*/  FFMA R25, R28, R18, R25 ;  /* 0x000000121c197223 */ /* 0x004fc80000000019 */
[----:B---3--:R-:W-:-:S04]  /*05f0*/  FFMA R25, R26, R23, R25 ;  /* 0x000000171a197223 */ /* 0x008fc80000000019 */
[----:B----4-:R-:W-:Y:S01]  /*0600*/  FFMA R25, R20, R16, R25 ;  /* 0x0000001014197223 */ /* 0x010fe20000000019 */
[----:B------:R-:W-:Y:S06]  /*0610*/  @P1 BRA `(.L_x_2) ;  /* 0xfffffffc000c1947 */ /* 0x000fec000383ffff */
.L_x_1:
[----:B------:R-:W-:Y:S05]  /*0620*/  @!P0 BRA `(.L_x_0) ;  /* 0x0000000400048947 */ /* 0x000fea0003800000 */
[----:B------:R-:W-:Y:S02]  /*0630*/  ISETP.GE.U32.AND P0, PT, R6, 0x4, PT ;  /* 0x000000040600780c */ /* 0x000fe40003f06070 */
[----:B------:R-:W-:-:S04]  /*0640*/  LOP3.LUT R24, R2, 0x3, RZ, 0xc0, !PT ;  /* 0x0000000302187812 */ /* 0x000fc800078ec0ff */
[----:B------:R-:W-:-:S07]  /*0650*/  ISETP.NE.AND P1, PT, R24, RZ, PT ;  /* 0x000000ff1800720c */ /* 0x000fce0003f25270 */
[----:B------:R-:W-:Y:S06]  /*0660*/  @!P0 BRA `(.L_x_3) ;  /* 0x00000000007c8947 */ /* 0x000fec0003800000 */
[----:B------:R-:W0:Y:S01]  /*0670*/  LDC.64 R8, c[0x0][0x398] ;  /* 0x0000e600ff087b82 */ /* 0x000e220000000a00 */
[----:B------:R-:W-:Y:S02]  /*0680*/  IMAD R13, R3, R2, R7 ;  /* 0x00000002030d7224 */ /* 0x000fe400078e0207 */
[----:B------:R-:W-:-:S03]  /*0690*/  IMAD R6, R7, R5, R0 ;  /* 0x0000000507067224 */ /* 0x000fc600078e0200 */
[C---:B------:R-:W-:Y:S02]  /*06a0*/  IADD3 R21, PT, PT, R13.reuse, 0x1, RZ ;  /* 0x000000010d157810 */ /* 0x040fe40007ffe0ff */
[----:B------:R-:W1:Y:S01]  /*06b0*/  LDC.64 R10, c[0x0][0x390] ;  /* 0x0000e400ff0a7b82 */ /* 0x000e620000000a00 */
[C---:B------:R-:W-:Y:S02]  /*06c0*/  IADD3 R15, PT, PT, R13.reuse, 0x2, RZ ;  /* 0x000000020d0f7810 */ /* 0x040fe40007ffe0ff */
[----:B------:R-:W-:Y:S01]  /*06d0*/  IADD3 R27, PT, PT, R13, 0x3, RZ ;  /* 0x000000030d1b7810 */ /* 0x000fe20007ffe0ff */
[C---:B0-----:R-:W-:Y:S01]  /*06e0*/  IMAD.WIDE.U32 R18, R6.reuse, 0x4, R8 ;  /* 0x0000000406127825 */ /* 0x041fe200078e0008 */
[----:B------:R-:W-:-:S04]  /*06f0*/  IADD3 R6, PT, PT, R6, R5, RZ ;  /* 0x0000000506067210 */ /* 0x000fc80007ffe0ff */
[CC--:B------:R-:W-:Y:S01]  /*0700*/  IADD3 R14, PT, PT, R6.reuse, R5.reuse, RZ ;  /* 0x00000005060e7210 */ /* 0x0c0fe20007ffe0ff */
[--C-:B-1----:R-:W-:Y:S01]  /*0710*/  IMAD.WIDE.U32 R22, R13, 0x4, R10.reuse ;  /* 0x000000040d167825 */ /* 0x102fe200078e000a */
[----:B------:R-:W2:Y:S03]  /*0720*/  LDG.E R18, desc[UR6][R18.64] ;  /* 0x0000000612127981 */ /* 0x000ea6000c1e1900 */
[----:B------:R-:W-:Y:S01]  /*0730*/  IMAD.WIDE.U32 R20, R21, 0x4, R10 ;  /* 0x0000000415147825 */ /* 0x000fe200078e000a */
[----:B------:R-:W2:Y:S03]  /*0740*/  LDG.E R4, desc[UR6][R22.64] ;  /* 0x0000000616047981 */ /* 0x000ea6000c1e1900 */
[----:B------:R-:W-:Y:S01]  /*0750*/  IMAD.WIDE.U32 R16, R6, 0x4, R8 ;  /* 0x0000000406107825 */ /* 0x000fe200078e0008 */
[----:B------:R-:W-:Y:S01]  /*0760*/  IADD3 R29, PT, PT, R14, R5, RZ ;  /* 0x000000050e1d7210 */ /* 0x000fe20007ffe0ff */
[----:B------:R-:W3:Y:S02]  /*0770*/  LDG.E R20, desc[UR6][R20.64] ;  /* 0x0000000614147981 */ /* 0x000ee4000c1e1900 */
[----:B------:R-:W-:-:S02]  /*0780*/  IMAD.WIDE.U32 R12, R15, 0x4, R10 ;  /* 0x000000040f0c7825 */ /* 0x000fc400078e000a */
[----:B------:R-:W3:Y:S02]  /*0790*/  LDG.E R17, desc[UR6][R16.64] ;  /* 0x0000000610117981 */ /* 0x000ee4000c1e1900 */
[----:B------:R-:W-:Y:S02]  /*07a0*/  IMAD.WIDE.U32 R14, R14, 0x4, R8 ;  /* 0x000000040e0e7825 */ /* 0x000fe400078e0008 */
[----:B------:R-:W4:Y:S02]  /*07b0*/  LDG.E R13, desc[UR6][R12.64] ;  /* 0x000000060c0d7981 */ /* 0x000f24000c1e1900 */
[----:B------:R-:W-:Y:S02]  /*07c0*/  IMAD.WIDE.U32 R10, R27, 0x4, R10 ;  /* 0x000000041b0a7825 */ /* 0x000fe400078e000a */
[----:B------:R-:W4:Y:S02]  /*07d0*/  LDG.E R14, desc[UR6][R14.64] ;  /* 0x000000060e0e7981 */ /* 0x000f24000c1e1900 */
[----:B------:R-:W-:-:S02]  /*07e0*/  IMAD.WIDE.U32 R8, R29, 0x4, R8 ;  /* 0x000000041d087825 */ /* 0x000fc400078e0008 */
[----:B------:R-:W5:Y:S04]  /*07f0*/  LDG.E R11, desc[UR6][R10.64] ;  /* 0x000000060a0b7981 */ /* 0x000f68000c1e1900 */
[----:B------:R-:W5:Y:S01]  /*0800*/  LDG.E R8, desc[UR6][R8.64] ;  /* 0x0000000608087981 */ /* 0x000f62000c1e1900 */
[----:B------:R-:W-:Y:S01]  /*0810*/  IADD3 R7, PT, PT, R7, 0x4, RZ ;  /* 0x0000000407077810 */ /* 0x000fe20007ffe0ff */
[----:B--2---:R-:W-:-:S04]  /*0820*/  FFMA R25, R4, R18, R25 ;  /* 0x0000001204197223 */ /* 0x004fc80000000019 */
[----:B---3--:R-:W-:-:S04]  /*0830*/  FFMA R20, R20, R17, R25 ;  /* 0x0000001114147223 */ /* 0x008fc80000000019 */
[----:B----4-:R-:W-:-:S04]  /*0840*/  FFMA R20, R13, R14, R20 ;  /* 0x0000000e0d147223 */ /* 0x010fc80000000014 */
[----:B-----5:R-:W-:-:S07]  /*0850*/  FFMA R25, R11, R8, R20 ;  /* 0x000000080b197223 */ /* 0x020fce0000000014 */
.L_x_3:
[----:B------:R-:W-:Y:S05]  /*0860*/  @!P1 BRA `(.L_x_0) ;  /* 0x0000000000749947 */ /* 0x000fea0003800000 */
[----:B------:R-:W0:Y:S01]  /*0870*/  LDC.64 R16, c[0x0][0x390] ;  /* 0x0000e400ff107b82 */ /* 0x000e220000000a00 */
[----:B------:R-:W-:Y:S02]  /*0880*/  ISETP.NE.AND P0, PT, R24, 0x1, PT ;  /* 0x000000011800780c */ /* 0x000fe40003f05270 */
[----:B------:R-:W-:-:S04]  /*0890*/  LOP3.LUT R4, R2, 0x1, RZ, 0xc0, !PT ;  /* 0x0000000102047812 */ /* 0x000fc800078ec0ff */
[----:B------:R-:W-:Y:S01]  /*08a0*/  ISETP.NE.U32.AND P1, PT, R4, 0x1, PT ;  /* 0x000000010400780c */ /* 0x000fe20003f25070 */
[----:B------:R-:W1:Y:S06]  /*08b0*/  LDC.64 R8, c[0x0][0x398] ;  /* 0x0000e600ff087b82 */ /* 0x000e6c0000000a00 */
[----:B------:R-:W-:Y:S02]  /*08c0*/  @P0 IMAD R15, R3, R2, R7 ;  /* 0x00000002030f0224 */ /* 0x000fe400078e0207 */
[----:B------:R-:W2:Y:S01]  /*08d0*/  LDC.64 R10, c[0x0][0x390] ;  /* 0x0000e400ff0a7b82 */ /* 0x000ea20000000a00 */
[C---:B------:R-:W-:Y:S01]  /*08e0*/  @P0 IMAD R14, R7.reuse, R5, R0 ;  /* 0x00000005070e0224 */ /* 0x040fe200078e0200 */
[----:B------:R-:W-:-:S02]  /*08f0*/  @P0 IADD3 R7, PT, PT, R7, 0x2, RZ ;  /* 0x0000000207070810 */ /* 0x000fc40007ffe0ff */
[C---:B------:R-:W-:Y:S02]  /*0900*/  @P0 IADD3 R21, PT, PT, R15.reuse, 0x1, RZ ;  /* 0x000000010f150810 */ /* 0x040fe40007ffe0ff */
[----:B------:R-:W-:Y:S02]  /*0910*/  @P0 IADD3 R23, PT, PT, R14, R5, RZ ;  /* 0x000000050e170210 */ /* 0x000fe40007ffe0ff */
[----:B------:R-:W3:Y:S01]  /*0920*/  LDC.64 R12, c[0x0][0x398] ;  /* 0x0000e600ff0c7b82 */ /* 0x000ee20000000a00 */
[----:B0-----:R-:W-:-:S04]  /*0930*/  @P0 IMAD.WIDE.U32 R18, R15, 0x4, R16 ;  /* 0x000000040f120825 */ /* 0x001fc800078e0010 */
[----:B------:R-:W-:Y:S01]  /*0940*/  @P0 IMAD.WIDE.U32 R16, R21, 0x4, R16 ;  /* 0x0000000415100825 */ /* 0x000fe200078e0010 */
[----:B------:R-:W4:Y:S03]  /*0950*/  @P0 LDG.E R4, desc[UR6][R18.64] ;  /* 0x0000000612040981 */ /* 0x000f26000c1e1900 */
[----:B-1----:R-:W-:Y:S02]  /*0960*/  @P0 IMAD.WIDE.U32 R14, R14, 0x4, R8 ;  /* 0x000000040e0e0825 */ /* 0x002fe400078e0008 */
[----:B------:R-:W5:Y:S02]  /*0970*/  @P0 LDG.E R17, desc[UR6][R16.64] ;  /* 0x0000000610110981 */ /* 0x000f64000c1e1900 */
[----:B------:R-:W-:Y:S02]  /*0980*/  @!P1 IMAD R21, R3, R2, R7 ;  /* 0x0000000203159224 */ /* 0x000fe400078e0207 */
[----:B------:R-:W-:Y:S01]  /*0990*/  @P0 IMAD.WIDE.U32 R8, R23, 0x4, R8 ;  /* 0x0000000417080825 */ /* 0x000fe200078e0008 */
[----:B------:R-:W4:Y:S03]  /*09a0*/  @P0 LDG.E R14, desc[UR6][R14.64] ;  /* 0x000000060e0e0981 */ /* 0x000f26000c1e1900 */
[----:B------:R-:W-:-:S02]  /*09b0*/  @!P1 IMAD R7, R7, R5, R0 ;  /* 0x0000000507079224 */ /* 0x000fc400078e0200 */
[----:B--2---:R-:W-:Y:S01]  /*09c0*/  @!P1 IMAD.WIDE.U32 R10, R21, 0x4, R10 ;  /* 0x00000004150a9825 */ /* 0x004fe200078e000a */
[----:B------:R-:W5:Y:S03]  /*09d0*/  @P0 LDG.E R8, desc[UR6][R8.64] ;  /* 0x0000000608080981 */ /* 0x000f66000c1e1900 */
[----:B---3--:R-:W-:Y:S02]  /*09e0*/  @!P1 IMAD.WIDE.U32 R12, R7, 0x4, R12 ;  /* 0x00000004070c9825 */ /* 0x008fe400078e000c */
[----:B------:R-:W2:Y:S04]  /*09f0*/  @!P1 LDG.E R10, desc[UR6][R10.64] ;  /* 0x000000060a0a9981 */ /* 0x000ea8000c1e1900 */
[----:B------:R-:W2:Y:S01]  /*0a00*/  @!P1 LDG.E R12, desc[UR6][R12.64] ;  /* 0x000000060c0c9981 */ /* 0x000ea2000c1e1900 */
[----:B----4-:R-:W-:-:S04]  /*0a10*/  @P0 FFMA R4, R4, R14, R25 ;  /* 0x0000000e04040223 */ /* 0x010fc80000000019 */
[----:B-----5:R-:W-:-:S04]  /*0a20*/  @P0 FFMA R25, R17, R8, R4 ;  /* 0x0000000811190223 */ /* 0x020fc80000000004 */
[----:B--2---:R-:W-:-:S07]  /*0a30*/  @!P1 FFMA R25, R10, R12, R25 ;  /* 0x0000000c0a199223 */ /* 0x004fce0000000019 */
.L_x_0:
[----:B------:R-:W0:Y:S01]  /*0a40*/  LDC.64 R6, c[0x0][0x3a8] ;  /* 0x0000ea00ff067b82 */ /* 0x000e220000000a00 */
[----:B------:R-:W-:Y:S01]  /*0a50*/  IMAD R3, R3, R5, R0 ;  /* 0x0000000503037224 */ /* 0x000fe200078e0200 */
[----:B------:R-:W1:Y:S01]  /*0a60*/  LDCU UR5, c[0x0][0x3a0] ;  /* 0x00007400ff0577ac */ /* 0x000e620008000800 */
[----:B------:R-:W2:Y:S02]  /*0a70*/  LDCU UR8, c[0x0][0x38c] ;  /* 0x00007180ff0877ac */ /* 0x000ea40008000800 */
[----:B0-----:R-:W-:-:S05]  /*0a80*/  IMAD.WIDE.U32 R2, R3, 0x4, R6 ;  /* 0x0000000403027825 */ /* 0x001fca00078e0006 */
[----:B------:R-:W1:Y:S02]  /*0a90*/  LDG.E R0, desc[UR6][R2.64] ;  /* 0x0000000602007981 */ /* 0x000e64000c1e1900 */
[----:B-1----:R-:W-:-:S04]  /*0aa0*/  FMUL R0, R0, UR5 ;  /* 0x0000000500007c20 */ /* 0x002fc80008400000 */
[----:B--2---:R-:W-:-:S05]  /*0ab0*/  FFMA R25, R25, UR8, R0 ;  /* 0x0000000819197c23 */ /* 0x004fca0008000000 */
[----:B------:R-:W-:Y:S01]  /*0ac0*/  STG.E desc[UR6][R2.64], R25 ;  /* 0x0000001902007986 */ /* 0x000fe2000c101906 */
[----:B------:R-:W-:Y:S05]  /*0ad0*/  EXIT ;  /* 0x000000000000794d */ /* 0x000fea0003800000 */
.L_x_4:
[----:B------:R-:W-:-:S00]  /*0ae0*/  BRA `(.L_x_4) ;  /* 0xfffffffc00fc7947 */ /* 0x000fc0000383ffff */
[----:B------:R-:W-:-:S00]  /*0af0*/  NOP ;  /* 0x0000000000007918 */ /* 0x000fc00000000000 */
        /* <DEDUP_REMOVED lines=8> */
.L_x_5:


//--------------------- .nv.shared.reserved.0     --------------------------
	.section	.nv.shared.reserved.0,"aw",@nobits
	.weak		__nv_reservedSMEM_offset_0_alias
	.size		__nv_reservedSMEM_offset_0_alias, 0, 64
	.other		__nv_reservedSMEM_offset_0_alias,@"STO_CUDA_RESERVED_SHARED STV_DEFAULT"
__nv_reservedSMEM_offset_0_alias:
	.zero		0
	.zero		64


//--------------------- .nv.constant0._Z13gemm_kernel_1iiifPKfS0_fPf --------------------------
	.section	.nv.constant0._Z13gemm_kernel_1iiifPKfS0_fPf,"a",@progbits
	.sectionflags	@""
	.align	4
.nv.constant0._Z13gemm_kernel_1iiifPKfS0_fPf:
	.zero		944


//--------------------- SYMBOLS --------------------------

	.type		.nv.reservedSmem.offset0,@object
	.size		.nv.reservedSmem.offset0,0x4
